//
// Generated by NVIDIA NVVM Compiler
//
// Compiler Build ID: CL-36424714
// Cuda compilation tools, release 13.0, V13.0.88
// Based on NVVM 20.0.0
//

.version 9.0
.target sm_100
.address_size 64

	// .globl	_Z9sinAnglesPfS_
.global .align 4 .b8 __cudart_i2opi_f[24] = {65, 144, 67, 60, 153, 149, 98, 219, 192, 221, 52, 245, 209, 87, 39, 252, 41, 21, 68, 78, 110, 131, 249, 162};

.visible .entry _Z9sinAnglesPfS_(
	.param .u64 .ptr .align 1 _Z9sinAnglesPfS__param_0,
	.param .u64 .ptr .align 1 _Z9sinAnglesPfS__param_1
)
{
	.local .align 4 .b8 	__local_depot0[28];
	.reg .b64 	%SP;
	.reg .b64 	%SPL;
	.reg .pred 	%p<9>;
	.reg .b32 	%r<44>;
	.reg .b32 	%f<28>;
	.reg .b64 	%rd<29>;
	.reg .b64 	%fd<3>;

	mov.u64 	%SPL, __local_depot0;
	ld.param.u64 	%rd10, [_Z9sinAnglesPfS__param_0];
	ld.param.u64 	%rd9, [_Z9sinAnglesPfS__param_1];
	cvta.to.global.u64 	%rd11, %rd10;
	add.u64 	%rd1, %SPL, 0;
	mov.u32 	%r16, %ctaid.x;
	mov.u32 	%r17, %ntid.x;
	mov.u32 	%r18, %tid.x;
	mad.lo.s32 	%r1, %r16, %r17, %r18;
	mul.wide.s32 	%rd13, %r1, 4;
	add.s64 	%rd14, %rd11, %rd13;
	ld.global.f32 	%f1, [%rd14];
	mul.f32 	%f7, %f1, 0f3F22F983;
	cvt.rni.s32.f32 	%r43, %f7;
	cvt.rn.f32.s32 	%f8, %r43;
	fma.rn.f32 	%f9, %f8, 0fBFC90FDA, %f1;
	fma.rn.f32 	%f10, %f8, 0fB3A22168, %f9;
	fma.rn.f32 	%f27, %f8, 0fA7C234C5, %f10;
	abs.f32 	%f3, %f1;
	setp.ltu.f32 	%p1, %f3, 0f47CE4780;
	@%p1 bra 	$L__BB0_8;
	setp.neu.f32 	%p2, %f3, 0f7F800000;
	@%p2 bra 	$L__BB0_3;
	mov.f32 	%f13, 0f00000000;
	mul.rn.f32 	%f27, %f1, %f13;
	mov.b32 	%r43, 0;
	bra.uni 	$L__BB0_8;
$L__BB0_3:
	mov.b32 	%r3, %f1;
	shl.b32 	%r20, %r3, 8;
	or.b32  	%r4, %r20, -2147483648;
	mov.b64 	%rd28, 0;
	mov.b32 	%r40, 0;
	mov.u64 	%rd26, __cudart_i2opi_f;
	mov.u64 	%rd27, %rd1;
$L__BB0_4:
	.pragma "nounroll";
	ld.global.nc.u32 	%r21, [%rd26];
	mad.wide.u32 	%rd17, %r21, %r4, %rd28;
	shr.u64 	%rd28, %rd17, 32;
	st.local.u32 	[%rd27], %rd17;
	add.s32 	%r40, %r40, 1;
	add.s64 	%rd27, %rd27, 4;
	add.s64 	%rd26, %rd26, 4;
	setp.ne.s32 	%p3, %r40, 6;
	@%p3 bra 	$L__BB0_4;
	shr.u32 	%r22, %r3, 23;
	st.local.u32 	[%rd1+24], %rd28;
	and.b32  	%r7, %r22, 31;
	and.b32  	%r23, %r22, 224;
	add.s32 	%r24, %r23, -128;
	shr.u32 	%r25, %r24, 5;
	mul.wide.u32 	%rd18, %r25, 4;
	sub.s64 	%rd8, %rd1, %rd18;
	ld.local.u32 	%r41, [%rd8+24];
	ld.local.u32 	%r42, [%rd8+20];
	setp.eq.s32 	%p4, %r7, 0;
	@%p4 bra 	$L__BB0_7;
	shf.l.wrap.b32 	%r41, %r42, %r41, %r7;
	ld.local.u32 	%r26, [%rd8+16];
	shf.l.wrap.b32 	%r42, %r26, %r42, %r7;
$L__BB0_7:
	shr.u32 	%r27, %r41, 30;
	shf.l.wrap.b32 	%r28, %r42, %r41, 2;
	shl.b32 	%r29, %r42, 2;
	shr.u32 	%r30, %r28, 31;
	add.s32 	%r31, %r30, %r27;
	neg.s32 	%r32, %r31;
	setp.lt.s32 	%p5, %r3, 0;
	selp.b32 	%r43, %r32, %r31, %p5;
	xor.b32  	%r33, %r28, %r3;
	shr.s32 	%r34, %r28, 31;
	xor.b32  	%r35, %r34, %r28;
	xor.b32  	%r36, %r34, %r29;
	cvt.u64.u32 	%rd19, %r35;
	shl.b64 	%rd20, %rd19, 32;
	cvt.u64.u32 	%rd21, %r36;
	or.b64  	%rd22, %rd20, %rd21;
	cvt.rn.f64.s64 	%fd1, %rd22;
	mul.f64 	%fd2, %fd1, 0d3BF921FB54442D19;
	cvt.rn.f32.f64 	%f11, %fd2;
	neg.f32 	%f12, %f11;
	setp.lt.s32 	%p6, %r33, 0;
	selp.f32 	%f27, %f12, %f11, %p6;
$L__BB0_8:
	cvta.to.global.u64 	%rd23, %rd9;
	mul.rn.f32 	%f14, %f27, %f27;
	and.b32  	%r38, %r43, 1;
	setp.eq.b32 	%p7, %r38, 1;
	selp.f32 	%f15, 0f3F800000, %f27, %p7;
	fma.rn.f32 	%f16, %f14, %f15, 0f00000000;
	fma.rn.f32 	%f17, %f14, 0f37CBAC00, 0fBAB607ED;
	selp.f32 	%f18, %f17, 0fB94D4153, %p7;
	selp.f32 	%f19, 0f3D2AAABB, 0f3C0885E4, %p7;
	fma.rn.f32 	%f20, %f18, %f14, %f19;
	selp.f32 	%f21, 0fBEFFFFFF, 0fBE2AAAA8, %p7;
	fma.rn.f32 	%f22, %f20, %f14, %f21;
	fma.rn.f32 	%f23, %f22, %f16, %f15;
	and.b32  	%r39, %r43, 2;
	setp.eq.s32 	%p8, %r39, 0;
	mov.f32 	%f24, 0f00000000;
	sub.f32 	%f25, %f24, %f23;
	selp.f32 	%f26, %f23, %f25, %p8;
	add.s64 	%rd25, %rd23, %rd13;
	st.global.f32 	[%rd25], %f26;
	ret;

}


// ===== COMPILED SASS (sm_100) =====

	.target	sm_100

	.elftype	@"ET_EXEC"


//--------------------- .note.nv.tkinfo           --------------------------
	.section	.note.nv.tkinfo,"",@"SHT_NOTE"
	.sectionflags	@"SHF_NOTE_NV_TKINFO"
	.tkinfo
        /*0018*/ 	.word	0x00000002
        /*0030*/ 	.string	""
        /*0030*/ 	.string	"ptxas"
        /*0030*/ 	.string	"Cuda compilation tools, release 13.0, V13.0.88"
        /*0030*/ 	.string	"Build cuda_13.0.r13.0/compiler.36424714_0"
        /*0030*/ 	.string	"-arch sm_100 -m 64 "



//--------------------- .note.nv.cuinfo           --------------------------
	.section	.note.nv.cuinfo,"",@"SHT_NOTE"
	.sectionflags	@"SHF_NOTE_NV_CUINFO"
        /*0018*/ 	.short	0x0002
        /*001a*/ 	.short	0x0064
        /*001c*/ 	.short	0x0082
	.zero		2


//--------------------- .nv.info                  --------------------------
	.section	.nv.info,"",@"SHT_CUDA_INFO"
	.align	4


	//----- nvinfo : EIATTR_REGCOUNT
	.align		4
        /*0000*/ 	.byte	0x04, 0x2f
        /*0002*/ 	.short	(.L_2 - .L_1)
	.align		4
.L_1:
        /*0004*/ 	.word	index@(_Z9sinAnglesPfS_)
        /*0008*/ 	.word	0x00000012


	//----- nvinfo : EIATTR_FRAME_SIZE
	.align		4
.L_2:
        /*000c*/ 	.byte	0x04, 0x11
        /*000e*/ 	.short	(.L_4 - .L_3)
	.align		4
.L_3:
        /*0010*/ 	.word	index@(_Z9sinAnglesPfS_)
        /*0014*/ 	.word	0x00000000


	//----- nvinfo : EIATTR_MIN_STACK_SIZE
	.align		4
.L_4:
        /*0018*/ 	.byte	0x04, 0x12
        /*001a*/ 	.short	(.L_6 - .L_5)
	.align		4
.L_5:
        /*001c*/ 	.word	index@(_Z9sinAnglesPfS_)
        /*0020*/ 	.word	0x00000000
.L_6:


//--------------------- .nv.compat                --------------------------
	.section	.nv.compat,"",@"SHT_CUDA_COMPAT_INFO"
	.align	4
        /*0000*/ 	.byte	0x02, 0x09, 0x00, 0x00, 0x02, 0x02, 0x01, 0x00, 0x02, 0x05, 0x05, 0x00, 0x03, 0x07, 0x01, 0x01
        /*0010*/ 	.byte	0x02, 0x03, 0x00, 0x00, 0x02, 0x06, 0x01, 0x00, 0x04, 0x0b, 0x08, 0x00, 0x01, 0x00, 0x00, 0x00
        /*0020*/ 	.byte	0x00, 0x00, 0x00, 0x00


//--------------------- .nv.info._Z9sinAnglesPfS_ --------------------------
	.section	.nv.info._Z9sinAnglesPfS_,"",@"SHT_CUDA_INFO"
	.sectionflags	@""
	.align	4


	//----- nvinfo : EIATTR_CUDA_API_VERSION
	.align		4
        /*0000*/ 	.byte	0x04, 0x37
        /*0002*/ 	.short	(.L_8 - .L_7)
.L_7:
        /*0004*/ 	.word	0x00000082


	//----- nvinfo : EIATTR_KPARAM_INFO
	.align		4
.L_8:
        /*0008*/ 	.byte	0x04, 0x17
        /*000a*/ 	.short	(.L_10 - .L_9)
.L_9:
        /*000c*/ 	.word	0x00000000
        /*0010*/ 	.short	0x0001
        /*0012*/ 	.short	0x0008
        /*0014*/ 	.byte	0x00, 0xf5, 0x21, 0x00


	//----- nvinfo : EIATTR_KPARAM_INFO
	.align		4
.L_10:
        /*0018*/ 	.byte	0x04, 0x17
        /*001a*/ 	.short	(.L_12 - .L_11)
.L_11:
        /*001c*/ 	.word	0x00000000
        /*0020*/ 	.short	0x0000
        /*0022*/ 	.short	0x0000
        /*0024*/ 	.byte	0x00, 0xf5, 0x21, 0x00


	//----- nvinfo : EIATTR_SPARSE_MMA_MASK
	.align		4
.L_12:
        /*0028*/ 	.byte	0x03, 0x50
        /*002a*/ 	.short	0x0000


	//----- nvinfo : EIATTR_MAXREG_COUNT
	.align		4
        /*002c*/ 	.byte	0x03, 0x1b
        /*002e*/ 	.short	0x00ff


	//----- nvinfo : EIATTR_MERCURY_ISA_VERSION
	.align		4
        /*0030*/ 	.byte	0x03, 0x5f
        /*0032*/ 	.short	0x0101


	//----- nvinfo : EIATTR_VRC_CTA_INIT_COUNT
	.align		4
        /*0034*/ 	.byte	0x02, 0x4a
	.zero		1
	.zero		1


	//----- nvinfo : EIATTR_EXIT_INSTR_OFFSETS
	.align		4
        /*0038*/ 	.byte	0x04, 0x1c
        /*003a*/ 	.short	(.L_14 - .L_13)


	//   ....[0]....
.L_13:
        /*003c*/ 	.word	0x00000870


	//----- nvinfo : EIATTR_CRS_STACK_SIZE
	.align		4
.L_14:
        /*0040*/ 	.byte	0x04, 0x1e
        /*0042*/ 	.short	(.L_16 - .L_15)
.L_15:
        /*0044*/ 	.word	0x00000000


	//----- nvinfo : EIATTR_CBANK_PARAM_SIZE
	.align		4
.L_16:
        /*0048*/ 	.byte	0x03, 0x19
        /*004a*/ 	.short	0x0010


	//----- nvinfo : EIATTR_PARAM_CBANK
	.align		4
        /*004c*/ 	.byte	0x04, 0x0a
        /*004e*/ 	.short	(.L_18 - .L_17)
	.align		4
.L_17:
        /*0050*/ 	.word	index@(.nv.constant0._Z9sinAnglesPfS_)
        /*0054*/ 	.short	0x0380
        /*0056*/ 	.short	0x0010


	//----- nvinfo : EIATTR_SW_WAR
	.align		4
.L_18:
        /*0058*/ 	.byte	0x04, 0x36
        /*005a*/ 	.short	(.L_20 - .L_19)
.L_19:
        /*005c*/ 	.word	0x00000008
.L_20:


//--------------------- .nv.callgraph             --------------------------
	.section	.nv.callgraph,"",@"SHT_CUDA_CALLGRAPH"
	.align	4
	.sectionentsize	8
	.align		4
        /*0000*/ 	.word	0x00000000
	.align		4
        /*0004*/ 	.word	0xffffffff
	.align		4
        /*0008*/ 	.word	0x00000000
	.align		4
        /*000c*/ 	.word	0xfffffffe
	.align		4
        /*0010*/ 	.word	0x00000000
	.align		4
        /*0014*/ 	.word	0xfffffffd
	.align		4
        /*0018*/ 	.word	0x00000000
	.align		4
        /*001c*/ 	.word	0xfffffffc


//--------------------- .nv.constant4             --------------------------
	.section	.nv.constant4,"a",@progbits
	.align	8
	.align		8
.nv.constant4:
        /*0000*/ 	.dword	__cudart_i2opi_f


//--------------------- .text._Z9sinAnglesPfS_    --------------------------
	.section	.text._Z9sinAnglesPfS_,"ax",@progbits
	.align	128
        .global         _Z9sinAnglesPfS_
        .type           _Z9sinAnglesPfS_,@function
        .size           _Z9sinAnglesPfS_,(.L_x_6 - _Z9sinAnglesPfS_)
        .other          _Z9sinAnglesPfS_,@"STO_CUDA_ENTRY STV_DEFAULT"
_Z9sinAnglesPfS_:
.text._Z9sinAnglesPfS_:
[----:B------:R-:W-:Y:S01]  /*0000*/  LDC R1, c[0x0][0x37c] ;  /* 0x0000df00ff017b82 */ /* 0x000fe20000000800 */
[----:B------:R-:W0:Y:S07]  /*0010*/  S2R R3, SR_TID.X ;  /* 0x0000000000037919 */ /* 0x000e2e0000002100 */
[----:B------:R-:W0:Y:S01]  /*0020*/  S2UR UR4, SR_CTAID.X ;  /* 0x00000000000479c3 */ /* 0x000e220000002500 */
[----:B------:R-:W1:Y:S07]  /*0030*/  LDCU.64 UR6, c[0x0][0x358] ;  /* 0x00006b00ff0677ac */ /* 0x000e6e0008000a00 */
[----:B------:R-:W0:Y:S08]  /*0040*/  LDC R2, c[0x0][0x360] ;  /* 0x0000d800ff027b82 */ /* 0x000e300000000800 */
[----:B------:R-:W2:Y:S01]  /*0050*/  LDC.64 R4, c[0x0][0x380] ;  /* 0x0000e000ff047b82 */ /* 0x000ea20000000a00 */
[----:B0-----:R-:W-:-:S04]  /*0060*/  IMAD R2, R2, UR4, R3 ;  /* 0x0000000402027c24 */ /* 0x001fc8000f8e0203 */
[----:B--2---:R-:W-:-:S05]  /*0070*/  IMAD.WIDE R4, R2, 0x4, R4 ;  /* 0x0000000402047825 */ /* 0x004fca00078e0204 */
[----:B-1----:R-:W2:Y:S01]  /*0080*/  LDG.E R0, desc[UR6][R4.64] ;  /* 0x0000000604007981 */ /* 0x002ea2000c1e1900 */
[----:B------:R-:W-:Y:S01]  /*0090*/  BSSY.RECONVERGENT B0, `(.L_x_0) ;  /* 0x0000069000007945 */ /* 0x000fe20003800200 */
[C---:B--2---:R-:W-:Y:S01]  /*00a0*/  FMUL R3, R0.reuse, 0.63661974668502807617 ;  /* 0x3f22f98300037820 */ /* 0x044fe20000400000 */
[----:B------:R-:W-:-:S05]  /*00b0*/  FSETP.GE.AND P0, PT, |R0|, 105615, PT ;  /* 0x47ce47800000780b */ /* 0x000fca0003f06200 */
[----:B------:R-:W0:Y:S02]  /*00c0*/  F2I.NTZ R3, R3 ;  /* 0x0000000300037305 */ /* 0x000e240000203100 */
[----:B0-----:R-:W-:-:S05]  /*00d0*/  I2FP.F32.S32 R7, R3 ;  /* 0x0000000300077245 */ /* 0x001fca0000201400 */
[----:B------:R-:W-:-:S04]  /*00e0*/  FFMA R6, R7, -1.5707962512969970703, R0 ;  /* 0xbfc90fda07067823 */ /* 0x000fc80000000000 */
[----:B------:R-:W-:-:S04]  /*00f0*/  FFMA R6, R7, -7.5497894158615963534e-08, R6 ;  /* 0xb3a2216807067823 */ /* 0x000fc80000000006 */
[----:B------:R-:W-:Y:S01]  /*0100*/  FFMA R6, R7, -5.3903029534742383927e-15, R6 ;  /* 0xa7c234c507067823 */ /* 0x000fe20000000006 */
[----:B------:R-:W-:Y:S06]  /*0110*/  @!P0 BRA `(.L_x_1) ;  /* 0x0000000400808947 */ /* 0x000fec0003800000 */
[----:B------:R-:W-:-:S13]  /*0120*/  FSETP.NEU.AND P0, PT, |R0|, +INF , PT ;  /* 0x7f8000000000780b */ /* 0x000fda0003f0d200 */
[----:B------:R-:W-:Y:S01]  /*0130*/  @!P0 FMUL R6, RZ, R0 ;  /* 0x00000000ff068220 */ /* 0x000fe20000400000 */
[----:B------:R-:W-:Y:S01]  /*0140*/  @!P0 IMAD.MOV.U32 R3, RZ, RZ, RZ ;  /* 0x000000ffff038224 */ /* 0x000fe200078e00ff */
[----:B------:R-:W-:Y:S06]  /*0150*/  @!P0 BRA `(.L_x_1) ;  /* 0x0000000400708947 */ /* 0x000fec0003800000 */
[----:B------:R-:W-:Y:S01]  /*0160*/  IMAD.SHL.U32 R3, R0, 0x100, RZ ;  /* 0x0000010000037824 */ /* 0x000fe200078e00ff */
[----:B------:R-:W0:Y:S01]  /*0170*/  LDCU.64 UR8, c[0x4][URZ] ;  /* 0x01000000ff0877ac */ /* 0x000e220008000a00 */
[----:B------:R-:W-:Y:S02]  /*0180*/  IMAD.MOV.U32 R11, RZ, RZ, RZ ;  /* 0x000000ffff0b7224 */ /* 0x000fe400078e00ff */
[----:B------:R-:W-:Y:S01]  /*0190*/  IMAD.MOV.U32 R8, RZ, RZ, RZ ;  /* 0x000000ffff087224 */ /* 0x000fe200078e00ff */
[----:B------:R-:W-:Y:S01]  /*01a0*/  LOP3.LUT R3, R3, 0x80000000, RZ, 0xfc, !PT ;  /* 0x8000000003037812 */ /* 0x000fe200078efcff */
[----:B------:R-:W-:Y:S01]  /*01b0*/  UMOV UR5, URZ ;  /* 0x000000ff00057c82 */ /* 0x000fe20008000000 */
[----:B------:R-:W-:-:S05]  /*01c0*/  UMOV UR4, URZ ;  /* 0x000000ff00047c82 */ /* 0x000fca0008000000 */
.L_x_2:
[----:B0-----:R-:W-:Y:S01]  /*01d0*/  IMAD.U32 R6, RZ, RZ, UR8 ;  /* 0x00000008ff067e24 */ /* 0x001fe2000f8e00ff */
[----:B------:R-:W-:-:S05]  /*01e0*/  MOV R7, UR9 ;  /* 0x0000000900077c02 */ /* 0x000fca0008000f00 */
[----:B------:R-:W2:Y:S01]  /*01f0*/  LDG.E.CONSTANT R4, desc[UR6][R6.64] ;  /* 0x0000000606047981 */ /* 0x000ea2000c1e9900 */
[----:B------:R-:W-:Y:S01]  /*0200*/  UIADD3 UR4, UPT, UPT, UR4, 0x1, URZ ;  /* 0x0000000104047890 */ /* 0x000fe2000fffe0ff */
[C---:B------:R-:W-:Y:S01]  /*0210*/  ISETP.EQ.AND P0, PT, R8.reuse, RZ, PT ;  /* 0x000000ff0800720c */ /* 0x040fe20003f02270 */
[----:B------:R-:W-:Y:S01]  /*0220*/  UIADD3 UR8, UP1, UPT, UR8, 0x4, URZ ;  /* 0x0000000408087890 */ /* 0x000fe2000ff3e0ff */
[C---:B------:R-:W-:Y:S01]  /*0230*/  ISETP.EQ.AND P1, PT, R8.reuse, 0x4, PT ;  /* 0x000000040800780c */ /* 0x040fe20003f22270 */
[----:B------:R-:W-:Y:S01]  /*0240*/  UISETP.NE.AND UP0, UPT, UR4, 0x6, UPT ;  /* 0x000000060400788c */ /* 0x000fe2000bf05270 */
[C---:B------:R-:W-:Y:S01]  /*0250*/  ISETP.EQ.AND P2, PT, R8.reuse, 0x8, PT ;  /* 0x000000080800780c */ /* 0x040fe20003f42270 */
[----:B------:R-:W-:Y:S01]  /*0260*/  UIADD3.X UR9, UPT, UPT, URZ, UR9, URZ, UP1, !UPT ;  /* 0x00000009ff097290 */ /* 0x000fe20008ffe4ff */
[C---:B------:R-:W-:Y:S02]  /*0270*/  ISETP.EQ.AND P3, PT, R8.reuse, 0xc, PT ;  /* 0x0000000c0800780c */ /* 0x040fe40003f62270 */
[----:B------:R-:W-:-:S02]  /*0280*/  ISETP.EQ.AND P4, PT, R8, 0x10, PT ;  /* 0x000000100800780c */ /* 0x000fc40003f82270 */
[C---:B------:R-:W-:Y:S01]  /*0290*/  ISETP.EQ.AND P5, PT, R8.reuse, 0x14, PT ;  /* 0x000000140800780c */ /* 0x040fe20003fa2270 */
[----:B------:R-:W-:Y:S02]  /*02a0*/  VIADD R8, R8, 0x4 ;  /* 0x0000000408087836 */ /* 0x000fe40000000000 */
[----:B--2---:R-:W-:-:S03]  /*02b0*/  IMAD.WIDE.U32 R4, R4, R3, RZ ;  /* 0x0000000304047225 */ /* 0x004fc600078e00ff */
[----:B------:R-:W-:-:S04]  /*02c0*/  IADD3 R4, P6, PT, R4, R11, RZ ;  /* 0x0000000b04047210 */ /* 0x000fc80007fde0ff */
[----:B------:R-:W-:Y:S01]  /*02d0*/  IADD3.X R11, PT, PT, R5, UR5, RZ, P6, !PT ;  /* 0x00000005050b7c10 */ /* 0x000fe2000b7fe4ff */
[--C-:B------:R-:W-:Y:S01]  /*02e0*/  @P0 IMAD.MOV.U32 R9, RZ, RZ, R4.reuse ;  /* 0x000000ffff090224 */ /* 0x100fe200078e0004 */
[----:B------:R-:W-:Y:S01]  /*02f0*/  @P4 MOV R14, R4 ;  /* 0x00000004000e4202 */ /* 0x000fe20000000f00 */
[--C-:B------:R-:W-:Y:S02]  /*0300*/  @P1 IMAD.MOV.U32 R10, RZ, RZ, R4.reuse ;  /* 0x000000ffff0a1224 */ /* 0x100fe400078e0004 */
[--C-:B------:R-:W-:Y:S02]  /*0310*/  @P2 IMAD.MOV.U32 R12, RZ, RZ, R4.reuse ;  /* 0x000000ffff0c2224 */ /* 0x100fe400078e0004 */
[--C-:B------:R-:W-:Y:S02]  /*0320*/  @P3 IMAD.MOV.U32 R13, RZ, RZ, R4.reuse ;  /* 0x000000ffff0d3224 */ /* 0x100fe400078e0004 */
[----:B------:R-:W-:Y:S01]  /*0330*/  @P5 IMAD.MOV.U32 R15, RZ, RZ, R4 ;  /* 0x000000ffff0f5224 */ /* 0x000fe200078e0004 */
[----:B------:R-:W-:Y:S06]  /*0340*/  BRA.U UP0, `(.L_x_2) ;  /* 0xfffffffd00a07547 */ /* 0x000fec000b83ffff */
[----:B------:R-:W-:Y:S01]  /*0350*/  SHF.R.U32.HI R3, RZ, 0x17, R0 ;  /* 0x00000017ff037819 */ /* 0x000fe20000011600 */
[----:B------:R-:W-:Y:S03]  /*0360*/  BSSY.RECONVERGENT B1, `(.L_x_3) ;  /* 0x0000029000017945 */ /* 0x000fe60003800200 */
[C---:B------:R-:W-:Y:S02]  /*0370*/  LOP3.LUT R4, R3.reuse, 0xe0, RZ, 0xc0, !PT ;  /* 0x000000e003047812 */ /* 0x040fe400078ec0ff */
[----:B------:R-:W-:-:S03]  /*0380*/  LOP3.LUT P6, RZ, R3, 0x1f, RZ, 0xc0, !PT ;  /* 0x0000001f03ff7812 */ /* 0x000fc600078cc0ff */
[----:B------:R-:W-:-:S05]  /*0390*/  VIADD R4, R4, 0xffffff80 ;  /* 0xffffff8004047836 */ /* 0x000fca0000000000 */
[----:B------:R-:W-:-:S05]  /*03a0*/  SHF.R.U32.HI R4, RZ, 0x5, R4 ;  /* 0x00000005ff047819 */ /* 0x000fca0000011604 */
[----:B------:R-:W-:-:S05]  /*03b0*/  IMAD.U32 R6, R4, -0x4, RZ ;  /* 0xfffffffc04067824 */ /* 0x000fca00078e00ff */
[C---:B------:R-:W-:Y:S02]  /*03c0*/  ISETP.EQ.AND P3, PT, R6.reuse, -0x18, PT ;  /* 0xffffffe80600780c */ /* 0x040fe40003f62270 */
[C---:B------:R-:W-:Y:S02]  /*03d0*/  ISETP.EQ.AND P4, PT, R6.reuse, -0x14, PT ;  /* 0xffffffec0600780c */ /* 0x040fe40003f82270 */
[C---:B------:R-:W-:Y:S02]  /*03e0*/  ISETP.EQ.AND P2, PT, R6.reuse, -0x10, PT ;  /* 0xfffffff00600780c */ /* 0x040fe40003f42270 */
[C---:B------:R-:W-:Y:S02]  /*03f0*/  ISETP.EQ.AND P1, PT, R6.reuse, -0xc, PT ;  /* 0xfffffff40600780c */ /* 0x040fe40003f22270 */
[C---:B------:R-:W-:Y:S02]  /*0400*/  ISETP.EQ.AND P0, PT, R6.reuse, -0x8, PT ;  /* 0xfffffff80600780c */ /* 0x040fe40003f02270 */
[----:B------:R-:W-:-:S03]  /*0410*/  ISETP.EQ.AND P5, PT, R6, RZ, PT ;  /* 0x000000ff0600720c */ /* 0x000fc60003fa2270 */
[----:B------:R-:W-:Y:S02]  /*0420*/  @P3 MOV R4, R9 ;  /* 0x0000000900043202 */ /* 0x000fe40000000f00 */
[C---:B------:R-:W-:Y:S01]  /*0430*/  ISETP.EQ.AND P3, PT, R6.reuse, -0x4, PT ;  /* 0xfffffffc0600780c */ /* 0x040fe20003f62270 */
[----:B------:R-:W-:Y:S02]  /*0440*/  @P4 IMAD.MOV.U32 R5, RZ, RZ, R9 ;  /* 0x000000ffff054224 */ /* 0x000fe400078e0009 */
[----:B------:R-:W-:Y:S01]  /*0450*/  @P4 IMAD.MOV.U32 R4, RZ, RZ, R10 ;  /* 0x000000ffff044224 */ /* 0x000fe200078e000a */
[----:B------:R-:W-:Y:S01]  /*0460*/  ISETP.EQ.AND P4, PT, R6, 0x4, PT ;  /* 0x000000040600780c */ /* 0x000fe20003f82270 */
[----:B------:R-:W-:Y:S02]  /*0470*/  @P2 IMAD.MOV.U32 R4, RZ, RZ, R12 ;  /* 0x000000ffff042224 */ /* 0x000fe400078e000c */
[----:B------:R-:W-:Y:S02]  /*0480*/  @P1 IMAD.MOV.U32 R4, RZ, RZ, R13 ;  /* 0x000000ffff041224 */ /* 0x000fe400078e000d */
[----:B------:R-:W-:-:S02]  /*0490*/  @P0 IMAD.MOV.U32 R4, RZ, RZ, R14 ;  /* 0x000000ffff040224 */ /* 0x000fc400078e000e */
[----:B------:R-:W-:Y:S01]  /*04a0*/  @P2 IMAD.MOV.U32 R5, RZ, RZ, R10 ;  /* 0x000000ffff052224 */ /* 0x000fe200078e000a */
[----:B------:R-:W-:Y:S01]  /*04b0*/  @P1 MOV R5, R12 ;  /* 0x0000000c00051202 */ /* 0x000fe20000000f00 */
[----:B------:R-:W-:Y:S01]  /*04c0*/  @P0 IMAD.MOV.U32 R5, RZ, RZ, R13 ;  /* 0x000000ffff050224 */ /* 0x000fe200078e000d */
[----:B------:R-:W-:Y:S01]  /*04d0*/  @P3 MOV R4, R15 ;  /* 0x0000000f00043202 */ /* 0x000fe20000000f00 */
[----:B------:R-:W-:Y:S02]  /*04e0*/  @P5 IMAD.MOV.U32 R4, RZ, RZ, R11 ;  /* 0x000000ffff045224 */ /* 0x000fe400078e000b */
[----:B------:R-:W-:Y:S02]  /*04f0*/  @P3 IMAD.MOV.U32 R5, RZ, RZ, R14 ;  /* 0x000000ffff053224 */ /* 0x000fe400078e000e */
[----:B------:R-:W-:Y:S02]  /*0500*/  @P5 IMAD.MOV.U32 R5, RZ, RZ, R15 ;  /* 0x000000ffff055224 */ /* 0x000fe400078e000f */
[----:B------:R-:W-:-:S02]  /*0510*/  @P4 IMAD.MOV.U32 R5, RZ, RZ, R11 ;  /* 0x000000ffff054224 */ /* 0x000fc400078e000b */
[----:B------:R-:W-:Y:S01]  /*0520*/  IMAD.MOV.U32 R8, RZ, RZ, R4 ;  /* 0x000000ffff087224 */ /* 0x000fe200078e0004 */
[----:B------:R-:W-:Y:S06]  /*0530*/  @!P6 BRA `(.L_x_4) ;  /* 0x00000000002ce947 */ /* 0x000fec0003800000 */
[----:B------:R-:W-:Y:S01]  /*0540*/  @P2 MOV R4, R9 ;  /* 0x0000000900042202 */ /* 0x000fe20000000f00 */
[----:B------:R-:W-:Y:S01]  /*0550*/  @P1 IMAD.MOV.U32 R4, RZ, RZ, R10 ;  /* 0x000000ffff041224 */ /* 0x000fe200078e000a */
[----:B------:R-:W-:Y:S01]  /*0560*/  LOP3.LUT R3, R3, 0x1f, RZ, 0xc0, !PT ;  /* 0x0000001f03037812 */ /* 0x000fe200078ec0ff */
[----:B------:R-:W-:Y:S01]  /*0570*/  @P0 IMAD.MOV.U32 R4, RZ, RZ, R12 ;  /* 0x000000ffff040224 */ /* 0x000fe200078e000c */
[----:B------:R-:W-:Y:S01]  /*0580*/  ISETP.EQ.AND P0, PT, R6, 0x8, PT ;  /* 0x000000080600780c */ /* 0x000fe20003f02270 */
[----:B------:R-:W-:Y:S01]  /*0590*/  @P3 IMAD.MOV.U32 R4, RZ, RZ, R13 ;  /* 0x000000ffff043224 */ /* 0x000fe200078e000d */
[----:B------:R-:W-:Y:S01]  /*05a0*/  SHF.L.W.U32.HI R8, R5, R3, R8 ;  /* 0x0000000305087219 */ /* 0x000fe20000010e08 */
[----:B------:R-:W-:Y:S01]  /*05b0*/  @P5 IMAD.MOV.U32 R4, RZ, RZ, R14 ;  /* 0x000000ffff045224 */ /* 0x000fe200078e000e */
[----:B------:R-:W-:-:S09]  /*05c0*/  @P4 MOV R4, R15 ;  /* 0x0000000f00044202 */ /* 0x000fd20000000f00 */
[----:B------:R-:W-:-:S05]  /*05d0*/  @P0 IMAD.MOV.U32 R4, RZ, RZ, R11 ;  /* 0x000000ffff040224 */ /* 0x000fca00078e000b */
[----:B------:R-:W-:-:S07]  /*05e0*/  SHF.L.W.U32.HI R5, R4, R3, R5 ;  /* 0x0000000304057219 */ /* 0x000fce0000010e05 */
.L_x_4:
[----:B------:R-:W-:Y:S05]  /*05f0*/  BSYNC.RECONVERGENT B1 ;  /* 0x0000000000017941 */ /* 0x000fea0003800200 */
.L_x_3:
[C---:B------:R-:W-:Y:S01]  /*0600*/  SHF.L.W.U32.HI R9, R5.reuse, 0x2, R8 ;  /* 0x0000000205097819 */ /* 0x040fe20000010e08 */
[----:B------:R-:W-:Y:S01]  /*0610*/  IMAD.SHL.U32 R5, R5, 0x4, RZ ;  /* 0x0000000405057824 */ /* 0x000fe200078e00ff */
[----:B------:R-:W-:Y:S01]  /*0620*/  UMOV UR4, 0x54442d19 ;  /* 0x54442d1900047882 */ /* 0x000fe20000000000 */
[----:B------:R-:W-:Y:S01]  /*0630*/  UMOV UR5, 0x3bf921fb ;  /* 0x3bf921fb00057882 */ /* 0x000fe20000000000 */
[----:B------:R-:W-:Y:S02]  /*0640*/  SHF.R.S32.HI R4, RZ, 0x1f, R9 ;  /* 0x0000001fff047819 */ /* 0x000fe40000011409 */
[----:B------:R-:W-:Y:S02]  /*0650*/  ISETP.GE.AND P0, PT, R0, RZ, PT ;  /* 0x000000ff0000720c */ /* 0x000fe40003f06270 */
[C---:B------:R-:W-:Y:S02]  /*0660*/  LOP3.LUT R6, R4.reuse, R5, RZ, 0x3c, !PT ;  /* 0x0000000504067212 */ /* 0x040fe400078e3cff */
[----:B------:R-:W-:-:S02]  /*0670*/  LOP3.LUT R7, R4, R9, RZ, 0x3c, !PT ;  /* 0x0000000904077212 */ /* 0x000fc400078e3cff */
[----:B------:R-:W-:Y:S02]  /*0680*/  SHF.R.U32.HI R3, RZ, 0x1e, R8 ;  /* 0x0000001eff037819 */ /* 0x000fe40000011608 */
[----:B------:R-:W0:Y:S01]  /*0690*/  I2F.F64.S64 R4, R6 ;  /* 0x0000000600047312 */ /* 0x000e220000301c00 */
[C---:B------:R-:W-:Y:S02]  /*06a0*/  LOP3.LUT R0, R9.reuse, R0, RZ, 0x3c, !PT ;  /* 0x0000000009007212 */ /* 0x040fe400078e3cff */
[----:B------:R-:W-:Y:S02]  /*06b0*/  LEA.HI R3, R9, R3, RZ, 0x1 ;  /* 0x0000000309037211 */ /* 0x000fe400078f08ff */
[----:B------:R-:W-:-:S03]  /*06c0*/  ISETP.GE.AND P1, PT, R0, RZ, PT ;  /* 0x000000ff0000720c */ /* 0x000fc60003f26270 */
[----:B------:R-:W-:-:S04]  /*06d0*/  IMAD.MOV R0, RZ, RZ, -R3 ;  /* 0x000000ffff007224 */ /* 0x000fc800078e0a03 */
[----:B------:R-:W-:Y:S01]  /*06e0*/  @!P0 IMAD.MOV.U32 R3, RZ, RZ, R0 ;  /* 0x000000ffff038224 */ /* 0x000fe200078e0000 */
[----:B0-----:R-:W-:-:S10]  /*06f0*/  DMUL R4, R4, UR4 ;  /* 0x0000000404047c28 */ /* 0x001fd40008000000 */
[----:B------:R-:W0:Y:S02]  /*0700*/  F2F.F32.F64 R4, R4 ;  /* 0x0000000400047310 */ /* 0x000e240000301000 */
[----:B0-----:R-:W-:-:S07]  /*0710*/  FSEL R6, -R4, R4, !P1 ;  /* 0x0000000404067208 */ /* 0x001fce0004800100 */
.L_x_1:
[----:B------:R-:W-:Y:S05]  /*0720*/  BSYNC.RECONVERGENT B0 ;  /* 0x0000000000007941 */ /* 0x000fea0003800200 */
.L_x_0:
[----:B------:R-:W-:Y:S01]  /*0730*/  MOV R0, 0x37cbac00 ;  /* 0x37cbac0000007802 */ /* 0x000fe20000000f00 */
[----:B------:R-:W-:Y:S01]  /*0740*/  FMUL R7, R6, R6 ;  /* 0x0000000606077220 */ /* 0x000fe20000400000 */
[----:B------:R-:W-:Y:S01]  /*0750*/  LOP3.LUT R8, R3, 0x1, RZ, 0xc0, !PT ;  /* 0x0000000103087812 */ /* 0x000fe200078ec0ff */
[----:B------:R-:W0:Y:S01]  /*0760*/  LDC.64 R4, c[0x0][0x388] ;  /* 0x0000e200ff047b82 */ /* 0x000e220000000a00 */
[----:B------:R-:W-:Y:S02]  /*0770*/  IMAD.MOV.U32 R9, RZ, RZ, 0x3effffff ;  /* 0x3effffffff097424 */ /* 0x000fe400078e00ff */
[----:B------:R-:W-:Y:S01]  /*0780*/  FFMA R0, R7, R0, -0.0013887860113754868507 ;  /* 0xbab607ed07007423 */ /* 0x000fe20000000000 */
[----:B------:R-:W-:Y:S01]  /*0790*/  ISETP.NE.U32.AND P0, PT, R8, 0x1, PT ;  /* 0x000000010800780c */ /* 0x000fe20003f05070 */
[----:B------:R-:W-:Y:S01]  /*07a0*/  IMAD.MOV.U32 R8, RZ, RZ, 0x3d2aaabb ;  /* 0x3d2aaabbff087424 */ /* 0x000fe200078e00ff */
[----:B------:R-:W-:Y:S02]  /*07b0*/  LOP3.LUT P1, RZ, R3, 0x2, RZ, 0xc0, !PT ;  /* 0x0000000203ff7812 */ /* 0x000fe4000782c0ff */
[----:B------:R-:W-:-:S02]  /*07c0*/  FSEL R0, R0, -0.00019574658654164522886, !P0 ;  /* 0xb94d415300007808 */ /* 0x000fc40004000000 */
[----:B------:R-:W-:Y:S02]  /*07d0*/  FSEL R8, R8, 0.0083327032625675201416, !P0 ;  /* 0x3c0885e408087808 */ /* 0x000fe40004000000 */
[----:B------:R-:W-:-:S03]  /*07e0*/  FSEL R3, -R9, -0.16666662693023681641, !P0 ;  /* 0xbe2aaaa809037808 */ /* 0x000fc60004000100 */
[----:B------:R-:W-:Y:S01]  /*07f0*/  FFMA R8, R7, R0, R8 ;  /* 0x0000000007087223 */ /* 0x000fe20000000008 */
[----:B------:R-:W-:-:S03]  /*0800*/  FSEL R0, R6, 1, P0 ;  /* 0x3f80000006007808 */ /* 0x000fc60000000000 */
[C---:B------:R-:W-:Y:S02]  /*0810*/  FFMA R3, R7.reuse, R8, R3 ;  /* 0x0000000807037223 */ /* 0x040fe40000000003 */
[----:B------:R-:W-:-:S04]  /*0820*/  FFMA R7, R7, R0, RZ ;  /* 0x0000000007077223 */ /* 0x000fc800000000ff */
[----:B------:R-:W-:Y:S01]  /*0830*/  FFMA R3, R7, R3, R0 ;  /* 0x0000000307037223 */ /* 0x000fe20000000000 */
[----:B0-----:R-:W-:-:S04]  /*0840*/  IMAD.WIDE R4, R2, 0x4, R4 ;  /* 0x0000000402047825 */ /* 0x001fc800078e0204 */
[----:B------:R-:W-:-:S05]  /*0850*/  @P1 FADD R3, RZ, -R3 ;  /* 0x80000003ff031221 */ /* 0x000fca0000000000 */
[----:B------:R-:W-:Y:S01]  /*0860*/  STG.E desc[UR6][R4.64], R3 ;  /* 0x0000000304007986 */ /* 0x000fe2000c101906 */
[----:B------:R-:W-:Y:S05]  /*0870*/  EXIT ;  /* 0x000000000000794d */ /* 0x000fea0003800000 */
.L_x_5:
[----:B------:R-:W-:-:S00]  /*0880*/  BRA `(.L_x_5) ;  /* 0xfffffffc00fc7947 */ /* 0x000fc0000383ffff */
[----:B------:R-:W-:-:S00]  /*0890*/  NOP ;  /* 0x0000000000007918 */ /* 0x000fc00000000000 */
        /* <DEDUP_REMOVED lines=14> */
.L_x_6:


//--------------------- .nv.global.init           --------------------------
	.section	.nv.global.init,"aw",@progbits
	.align	4
.nv.global.init:
	.type		__cudart_i2opi_f,@object
	.size		__cudart_i2opi_f,(.L_0 - __cudart_i2opi_f)
__cudart_i2opi_f:
        /*0000*/ 	.byte	0x41, 0x90, 0x43, 0x3c, 0x99, 0x95, 0x62, 0xdb, 0xc0, 0xdd, 0x34, 0xf5, 0xd1, 0x57, 0x27, 0xfc
        /*0010*/ 	.byte	0x29, 0x15, 0x44, 0x4e, 0x6e, 0x83, 0xf9, 0xa2
.L_0:


//--------------------- .nv.shared.reserved.0     --------------------------
	.section	.nv.shared.reserved.0,"aw",@nobits
	.weak		__nv_reservedSMEM_offset_0_alias
	.size		__nv_reservedSMEM_offset_0_alias, 0, 64
	.other		__nv_reservedSMEM_offset_0_alias,@"STO_CUDA_RESERVED_SHARED STV_DEFAULT"
__nv_reservedSMEM_offset_0_alias:
	.zero		0
	.zero		64


//--------------------- .nv.constant0._Z9sinAnglesPfS_ --------------------------
	.section	.nv.constant0._Z9sinAnglesPfS_,"a",@progbits
	.sectionflags	@""
	.align	4
.nv.constant0._Z9sinAnglesPfS_:
	.zero		912


//--------------------- SYMBOLS --------------------------

	.type		.nv.reservedSmem.offset0,@object
	.size		.nv.reservedSmem.offset0,0x4
